//
// Generated by NVIDIA NVVM Compiler
//
// Compiler Build ID: CL-36424714
// Cuda compilation tools, release 13.0, V13.0.88
// Based on NVVM 20.0.0
//

.version 9.0
.target sm_100
.address_size 64

	// .globl	_Z12conv2d_tiledPKdS0_Pdiiii
// _ZZ12conv2d_tiledPKdS0_PdiiiiE4sh_I has been demoted

.visible .entry _Z12conv2d_tiledPKdS0_Pdiiii(
	.param .u64 .ptr .align 1 _Z12conv2d_tiledPKdS0_Pdiiii_param_0,
	.param .u64 .ptr .align 1 _Z12conv2d_tiledPKdS0_Pdiiii_param_1,
	.param .u64 .ptr .align 1 _Z12conv2d_tiledPKdS0_Pdiiii_param_2,
	.param .u32 _Z12conv2d_tiledPKdS0_Pdiiii_param_3,
	.param .u32 _Z12conv2d_tiledPKdS0_Pdiiii_param_4,
	.param .u32 _Z12conv2d_tiledPKdS0_Pdiiii_param_5,
	.param .u32 _Z12conv2d_tiledPKdS0_Pdiiii_param_6
)
{
	.reg .pred 	%p<17>;
	.reg .b32 	%r<64>;
	.reg .b64 	%rd<13>;
	.reg .b64 	%fd<38>;
	// demoted variable
	.shared .align 8 .b8 _ZZ12conv2d_tiledPKdS0_PdiiiiE4sh_I[7776];
	ld.param.u64 	%rd4, [_Z12conv2d_tiledPKdS0_Pdiiii_param_0];
	ld.param.u64 	%rd5, [_Z12conv2d_tiledPKdS0_Pdiiii_param_1];
	ld.param.u64 	%rd6, [_Z12conv2d_tiledPKdS0_Pdiiii_param_2];
	ld.param.u32 	%r37, [_Z12conv2d_tiledPKdS0_Pdiiii_param_3];
	ld.param.u32 	%r38, [_Z12conv2d_tiledPKdS0_Pdiiii_param_4];
	ld.param.u32 	%r39, [_Z12conv2d_tiledPKdS0_Pdiiii_param_5];
	mov.u32 	%r1, %tid.x;
	mov.u32 	%r2, %tid.y;
	mov.u32 	%r40, %ctaid.x;
	shl.b32 	%r41, %r40, 4;
	add.s32 	%r3, %r41, %r1;
	mov.u32 	%r42, %ctaid.y;
	shl.b32 	%r4, %r42, 4;
	add.s32 	%r5, %r4, %r2;
	mov.u32 	%r6, %ctaid.z;
	add.s32 	%r7, %r37, 2;
	add.s32 	%r8, %r38, 2;
	setp.lt.s32 	%p1, %r39, 1;
	@%p1 bra 	$L__BB0_11;
	mov.u32 	%r9, %ntid.x;
	mov.u32 	%r10, %ntid.y;
	shl.b32 	%r11, %r9, 3;
	cvta.to.global.u64 	%rd1, %rd4;
	mov.b32 	%r55, 0;
$L__BB0_2:
	setp.gt.u32 	%p2, %r2, 17;
	@%p2 bra 	$L__BB0_10;
	shl.b32 	%r44, %r1, 3;
	mov.u32 	%r45, _ZZ12conv2d_tiledPKdS0_PdiiiiE4sh_I;
	add.s32 	%r46, %r45, %r44;
	mad.lo.s32 	%r13, %r55, 2592, %r46;
	mov.u32 	%r56, %r2;
$L__BB0_4:
	setp.gt.u32 	%p3, %r1, 17;
	@%p3 bra 	$L__BB0_9;
	add.s32 	%r15, %r56, %r4;
	mad.lo.s32 	%r47, %r55, %r7, %r15;
	mad.lo.s32 	%r59, %r56, 144, %r13;
	mad.lo.s32 	%r58, %r47, %r8, %r3;
	mov.u32 	%r57, %r3;
	mov.u32 	%r60, %r1;
$L__BB0_6:
	setp.ge.s32 	%p4, %r15, %r7;
	mul.wide.s32 	%rd7, %r58, 8;
	add.s64 	%rd2, %rd1, %rd7;
	setp.lt.s32 	%p5, %r57, 0;
	setp.ge.s32 	%p6, %r57, %r8;
	or.pred  	%p7, %p4, %p6;
	mov.f64 	%fd35, 0d0000000000000000;
	or.pred  	%p8, %p7, %p5;
	@%p8 bra 	$L__BB0_8;
	ld.global.nc.f64 	%fd35, [%rd2];
$L__BB0_8:
	st.shared.f64 	[%r59], %fd35;
	add.s32 	%r60, %r60, %r9;
	add.s32 	%r59, %r59, %r11;
	add.s32 	%r58, %r58, %r9;
	add.s32 	%r57, %r57, %r9;
	setp.lt.u32 	%p9, %r60, 18;
	@%p9 bra 	$L__BB0_6;
$L__BB0_9:
	add.s32 	%r56, %r56, %r10;
	setp.lt.u32 	%p10, %r56, 18;
	@%p10 bra 	$L__BB0_4;
$L__BB0_10:
	add.s32 	%r55, %r55, 1;
	setp.ne.s32 	%p11, %r55, %r39;
	@%p11 bra 	$L__BB0_2;
$L__BB0_11:
	bar.sync 	0;
	setp.ge.s32 	%p12, %r5, %r37;
	setp.ge.s32 	%p13, %r3, %r38;
	or.pred  	%p14, %p12, %p13;
	@%p14 bra 	$L__BB0_16;
	setp.lt.s32 	%p15, %r39, 1;
	mov.f64 	%fd37, 0d0000000000000000;
	@%p15 bra 	$L__BB0_15;
	mul.lo.s32 	%r48, %r6, %r39;
	mul.lo.s32 	%r63, %r48, 9;
	neg.s32 	%r62, %r39;
	shl.b32 	%r49, %r1, 3;
	mad.lo.s32 	%r50, %r2, 144, %r49;
	mov.u32 	%r51, _ZZ12conv2d_tiledPKdS0_PdiiiiE4sh_I;
	add.s32 	%r52, %r50, %r51;
	add.s32 	%r61, %r52, 152;
	cvta.to.global.u64 	%rd3, %rd5;
	mov.f64 	%fd37, 0d0000000000000000;
$L__BB0_14:
	mul.wide.s32 	%rd8, %r63, 8;
	add.s64 	%rd9, %rd3, %rd8;
	ld.global.nc.f64 	%fd9, [%rd9+64];
	ld.shared.f64 	%fd10, [%r61+-152];
	fma.rn.f64 	%fd11, %fd9, %fd10, %fd37;
	ld.global.nc.f64 	%fd12, [%rd9+56];
	ld.shared.f64 	%fd13, [%r61+-144];
	fma.rn.f64 	%fd14, %fd12, %fd13, %fd11;
	ld.global.nc.f64 	%fd15, [%rd9+48];
	ld.shared.f64 	%fd16, [%r61+-136];
	fma.rn.f64 	%fd17, %fd15, %fd16, %fd14;
	ld.global.nc.f64 	%fd18, [%rd9+40];
	ld.shared.f64 	%fd19, [%r61+-8];
	fma.rn.f64 	%fd20, %fd18, %fd19, %fd17;
	ld.global.nc.f64 	%fd21, [%rd9+32];
	ld.shared.f64 	%fd22, [%r61];
	fma.rn.f64 	%fd23, %fd21, %fd22, %fd20;
	ld.global.nc.f64 	%fd24, [%rd9+24];
	ld.shared.f64 	%fd25, [%r61+8];
	fma.rn.f64 	%fd26, %fd24, %fd25, %fd23;
	ld.global.nc.f64 	%fd27, [%rd9+16];
	ld.shared.f64 	%fd28, [%r61+136];
	fma.rn.f64 	%fd29, %fd27, %fd28, %fd26;
	ld.global.nc.f64 	%fd30, [%rd9+8];
	ld.shared.f64 	%fd31, [%r61+144];
	fma.rn.f64 	%fd32, %fd30, %fd31, %fd29;
	ld.global.nc.f64 	%fd33, [%rd9];
	ld.shared.f64 	%fd34, [%r61+152];
	fma.rn.f64 	%fd37, %fd33, %fd34, %fd32;
	add.s32 	%r63, %r63, 9;
	add.s32 	%r62, %r62, 1;
	setp.ne.s32 	%p16, %r62, 0;
	add.s32 	%r61, %r61, 2592;
	@%p16 bra 	$L__BB0_14;
$L__BB0_15:
	mad.lo.s32 	%r53, %r37, %r6, %r5;
	mad.lo.s32 	%r54, %r53, %r38, %r3;
	cvta.to.global.u64 	%rd10, %rd6;
	mul.wide.s32 	%rd11, %r54, 8;
	add.s64 	%rd12, %rd10, %rd11;
	st.global.f64 	[%rd12], %fd37;
$L__BB0_16:
	ret;

}


// ===== COMPILED SASS (sm_100) =====

	.target	sm_100

	.elftype	@"ET_EXEC"


//--------------------- .note.nv.tkinfo           --------------------------
	.section	.note.nv.tkinfo,"",@"SHT_NOTE"
	.sectionflags	@"SHF_NOTE_NV_TKINFO"
	.tkinfo
        /*0018*/ 	.word	0x00000002
        /*0030*/ 	.string	""
        /*0030*/ 	.string	"ptxas"
        /*0030*/ 	.string	"Cuda compilation tools, release 13.0, V13.0.88"
        /*0030*/ 	.string	"Build cuda_13.0.r13.0/compiler.36424714_0"
        /*0030*/ 	.string	"-arch sm_100 -m 64 "



//--------------------- .note.nv.cuinfo           --------------------------
	.section	.note.nv.cuinfo,"",@"SHT_NOTE"
	.sectionflags	@"SHF_NOTE_NV_CUINFO"
        /*0018*/ 	.short	0x0002
        /*001a*/ 	.short	0x0064
        /*001c*/ 	.short	0x0082
	.zero		2


//--------------------- .nv.info                  --------------------------
	.section	.nv.info,"",@"SHT_CUDA_INFO"
	.align	4


	//----- nvinfo : EIATTR_REGCOUNT
	.align		4
        /*0000*/ 	.byte	0x04, 0x2f
        /*0002*/ 	.short	(.L_1 - .L_0)
	.align		4
.L_0:
        /*0004*/ 	.word	index@(_Z12conv2d_tiledPKdS0_Pdiiii)
        /*0008*/ 	.word	0x00000020


	//----- nvinfo : EIATTR_FRAME_SIZE
	.align		4
.L_1:
        /*000c*/ 	.byte	0x04, 0x11
        /*000e*/ 	.short	(.L_3 - .L_2)
	.align		4
.L_2:
        /*0010*/ 	.word	index@(_Z12conv2d_tiledPKdS0_Pdiiii)
        /*0014*/ 	.word	0x00000000


	//----- nvinfo : EIATTR_MIN_STACK_SIZE
	.align		4
.L_3:
        /*0018*/ 	.byte	0x04, 0x12
        /*001a*/ 	.short	(.L_5 - .L_4)
	.align		4
.L_4:
        /*001c*/ 	.word	index@(_Z12conv2d_tiledPKdS0_Pdiiii)
        /*0020*/ 	.word	0x00000000
.L_5:


//--------------------- .nv.compat                --------------------------
	.section	.nv.compat,"",@"SHT_CUDA_COMPAT_INFO"
	.align	4
        /*0000*/ 	.byte	0x02, 0x09, 0x00, 0x00, 0x02, 0x02, 0x01, 0x00, 0x02, 0x05, 0x05, 0x00, 0x03, 0x07, 0x01, 0x01
        /*0010*/ 	.byte	0x02, 0x03, 0x00, 0x00, 0x02, 0x06, 0x01, 0x00, 0x04, 0x0b, 0x08, 0x00, 0x01, 0x00, 0x00, 0x00
        /*0020*/ 	.byte	0x00, 0x00, 0x00, 0x00


//--------------------- .nv.info._Z12conv2d_tiledPKdS0_Pdiiii --------------------------
	.section	.nv.info._Z12conv2d_tiledPKdS0_Pdiiii,"",@"SHT_CUDA_INFO"
	.sectionflags	@""
	.align	4


	//----- nvinfo : EIATTR_CUDA_API_VERSION
	.align		4
        /*0000*/ 	.byte	0x04, 0x37
        /*0002*/ 	.short	(.L_7 - .L_6)
.L_6:
        /*0004*/ 	.word	0x00000082


	//----- nvinfo : EIATTR_KPARAM_INFO
	.align		4
.L_7:
        /*0008*/ 	.byte	0x04, 0x17
        /*000a*/ 	.short	(.L_9 - .L_8)
.L_8:
        /*000c*/ 	.word	0x00000000
        /*0010*/ 	.short	0x0006
        /*0012*/ 	.short	0x0024
        /*0014*/ 	.byte	0x00, 0xf0, 0x11, 0x00


	//----- nvinfo : EIATTR_KPARAM_INFO
	.align		4
.L_9:
        /*0018*/ 	.byte	0x04, 0x17
        /*001a*/ 	.short	(.L_11 - .L_10)
.L_10:
        /*001c*/ 	.word	0x00000000
        /*0020*/ 	.short	0x0005
        /*0022*/ 	.short	0x0020
        /*0024*/ 	.byte	0x00, 0xf0, 0x11, 0x00


	//----- nvinfo : EIATTR_KPARAM_INFO
	.align		4
.L_11:
        /*0028*/ 	.byte	0x04, 0x17
        /*002a*/ 	.short	(.L_13 - .L_12)
.L_12:
        /*002c*/ 	.word	0x00000000
        /*0030*/ 	.short	0x0004
        /*0032*/ 	.short	0x001c
        /*0034*/ 	.byte	0x00, 0xf0, 0x11, 0x00


	//----- nvinfo : EIATTR_KPARAM_INFO
	.align		4
.L_13:
        /*0038*/ 	.byte	0x04, 0x17
        /*003a*/ 	.short	(.L_15 - .L_14)
.L_14:
        /*003c*/ 	.word	0x00000000
        /*0040*/ 	.short	0x0003
        /*0042*/ 	.short	0x0018
        /*0044*/ 	.byte	0x00, 0xf0, 0x11, 0x00


	//----- nvinfo : EIATTR_KPARAM_INFO
	.align		4
.L_15:
        /*0048*/ 	.byte	0x04, 0x17
        /*004a*/ 	.short	(.L_17 - .L_16)
.L_16:
        /*004c*/ 	.word	0x00000000
        /*0050*/ 	.short	0x0002
        /*0052*/ 	.short	0x0010
        /*0054*/ 	.byte	0x00, 0xf5, 0x21, 0x00


	//----- nvinfo : EIATTR_KPARAM_INFO
	.align		4
.L_17:
        /*0058*/ 	.byte	0x04, 0x17
        /*005a*/ 	.short	(.L_19 - .L_18)
.L_18:
        /*005c*/ 	.word	0x00000000
        /*0060*/ 	.short	0x0001
        /*0062*/ 	.short	0x0008
        /*0064*/ 	.byte	0x00, 0xf5, 0x21, 0x00


	//----- nvinfo : EIATTR_KPARAM_INFO
	.align		4
.L_19:
        /*0068*/ 	.byte	0x04, 0x17
        /*006a*/ 	.short	(.L_21 - .L_20)
.L_20:
        /*006c*/ 	.word	0x00000000
        /*0070*/ 	.short	0x0000
        /*0072*/ 	.short	0x0000
        /*0074*/ 	.byte	0x00, 0xf5, 0x21, 0x00


	//----- nvinfo : EIATTR_SPARSE_MMA_MASK
	.align		4
.L_21:
        /*0078*/ 	.byte	0x03, 0x50
        /*007a*/ 	.short	0x0000


	//----- nvinfo : EIATTR_MAXREG_COUNT
	.align		4
        /*007c*/ 	.byte	0x03, 0x1b
        /*007e*/ 	.short	0x00ff


	//----- nvinfo : EIATTR_NUM_BARRIERS
	.align		4
        /*0080*/ 	.byte	0x02, 0x4c
        /*0082*/ 	.byte	0x01
	.zero		1


	//----- nvinfo : EIATTR_MERCURY_ISA_VERSION
	.align		4
        /*0084*/ 	.byte	0x03, 0x5f
        /*0086*/ 	.short	0x0101


	//----- nvinfo : EIATTR_VRC_CTA_INIT_COUNT
	.align		4
        /*0088*/ 	.byte	0x02, 0x4a
	.zero		1
	.zero		1


	//----- nvinfo : EIATTR_EXIT_INSTR_OFFSETS
	.align		4
        /*008c*/ 	.byte	0x04, 0x1c
        /*008e*/ 	.short	(.L_23 - .L_22)


	//   ....[0]....
.L_22:
        /*0090*/ 	.word	0x000003f0


	//   ....[1]....
        /*0094*/ 	.word	0x00001380


	//----- nvinfo : EIATTR_CRS_STACK_SIZE
	.align		4
.L_23:
        /*0098*/ 	.byte	0x04, 0x1e
        /*009a*/ 	.short	(.L_25 - .L_24)
.L_24:
        /*009c*/ 	.word	0x00000000


	//----- nvinfo : EIATTR_CBANK_PARAM_SIZE
	.align		4
.L_25:
        /*00a0*/ 	.byte	0x03, 0x19
        /*00a2*/ 	.short	0x0028


	//----- nvinfo : EIATTR_PARAM_CBANK
	.align		4
        /*00a4*/ 	.byte	0x04, 0x0a
        /*00a6*/ 	.short	(.L_27 - .L_26)
	.align		4
.L_26:
        /*00a8*/ 	.word	index@(.nv.constant0._Z12conv2d_tiledPKdS0_Pdiiii)
        /*00ac*/ 	.short	0x0380
        /*00ae*/ 	.short	0x0028


	//----- nvinfo : EIATTR_SW_WAR
	.align		4
.L_27:
        /*00b0*/ 	.byte	0x04, 0x36
        /*00b2*/ 	.short	(.L_29 - .L_28)
.L_28:
        /*00b4*/ 	.word	0x00000008
.L_29:


//--------------------- .nv.callgraph             --------------------------
	.section	.nv.callgraph,"",@"SHT_CUDA_CALLGRAPH"
	.align	4
	.sectionentsize	8
	.align		4
        /*0000*/ 	.word	0x00000000
	.align		4
        /*0004*/ 	.word	0xffffffff
	.align		4
        /*0008*/ 	.word	0x00000000
	.align		4
        /*000c*/ 	.word	0xfffffffe
	.align		4
        /*0010*/ 	.word	0x00000000
	.align		4
        /*0014*/ 	.word	0xfffffffd
	.align		4
        /*0018*/ 	.word	0x00000000
	.align		4
        /*001c*/ 	.word	0xfffffffc


//--------------------- .text._Z12conv2d_tiledPKdS0_Pdiiii --------------------------
	.section	.text._Z12conv2d_tiledPKdS0_Pdiiii,"ax",@progbits
	.align	128
        .global         _Z12conv2d_tiledPKdS0_Pdiiii
        .type           _Z12conv2d_tiledPKdS0_Pdiiii,@function
        .size           _Z12conv2d_tiledPKdS0_Pdiiii,(.L_x_14 - _Z12conv2d_tiledPKdS0_Pdiiii)
        .other          _Z12conv2d_tiledPKdS0_Pdiiii,@"STO_CUDA_ENTRY STV_DEFAULT"
_Z12conv2d_tiledPKdS0_Pdiiii:
.text._Z12conv2d_tiledPKdS0_Pdiiii:
[----:B------:R-:W-:Y:S01]  /*0000*/  LDC R1, c[0x0][0x37c] ;  /* 0x0000df00ff017b82 */ /* 0x000fe20000000800 */
[----:B------:R-:W0:Y:S01]  /*0010*/  S2R R16, SR_TID.X ;  /* 0x0000000000107919 */ /* 0x000e220000002100 */
[----:B------:R-:W1:Y:S06]  /*0020*/  LDCU UR12, c[0x0][0x3a0] ;  /* 0x00007400ff0c77ac */ /* 0x000e6c0008000800 */
[----:B------:R-:W2:Y:S01]  /*0030*/  S2UR UR10, SR_CTAID.Z ;  /* 0x00000000000a79c3 */ /* 0x000ea20000002700 */
[----:B------:R-:W0:Y:S01]  /*0040*/  S2R R3, SR_CTAID.X ;  /* 0x0000000000037919 */ /* 0x000e220000002500 */
[----:B------:R-:W3:Y:S01]  /*0050*/  LDCU.64 UR8, c[0x0][0x358] ;  /* 0x00006b00ff0877ac */ /* 0x000ee20008000a00 */
[----:B------:R-:W4:Y:S01]  /*0060*/  S2R R17, SR_TID.Y ;  /* 0x0000000000117919 */ /* 0x000f220000002200 */
[----:B------:R-:W4:Y:S01]  /*0070*/  S2R R15, SR_CTAID.Y ;  /* 0x00000000000f7919 */ /* 0x000f220000002600 */
[----:B-1----:R-:W-:Y:S01]  /*0080*/  UISETP.GE.AND UP0, UPT, UR12, 0x1, UPT ;  /* 0x000000010c00788c */ /* 0x002fe2000bf06270 */
[----:B0-----:R-:W-:-:S02]  /*0090*/  LEA R0, R3, R16, 0x4 ;  /* 0x0000001003007211 */ /* 0x001fc400078e20ff */
[----:B----4-:R-:W-:-:S06]  /*00a0*/  LEA R3, R15, R17, 0x4 ;  /* 0x000000110f037211 */ /* 0x010fcc00078e20ff */
[----:B--23--:R-:W-:Y:S05]  /*00b0*/  BRA.U !UP0, `(.L_x_0) ;  /* 0x0000000108bc7547 */ /* 0x00cfea000b800000 */
[----:B------:R-:W0:Y:S01]  /*00c0*/  LDCU.64 UR6, c[0x0][0x398] ;  /* 0x00007300ff0677ac */ /* 0x000e220008000a00 */
[----:B------:R-:W-:Y:S01]  /*00d0*/  IMAD.MOV.U32 R2, RZ, RZ, RZ ;  /* 0x000000ffff027224 */ /* 0x000fe200078e00ff */
[----:B------:R-:W1:Y:S01]  /*00e0*/  LDC R18, c[0x0][0x360] ;  /* 0x0000d800ff127b82 */ /* 0x000e620000000800 */
[----:B------:R-:W2:Y:S01]  /*00f0*/  LDCU UR11, c[0x0][0x364] ;  /* 0x00006c80ff0b77ac */ /* 0x000ea20008000800 */
[----:B0-----:R-:W-:Y:S02]  /*0100*/  UIADD3 UR6, UPT, UPT, UR6, 0x2, URZ ;  /* 0x0000000206067890 */ /* 0x001fe4000fffe0ff */
[----:B------:R-:W-:-:S12]  /*0110*/  UIADD3 UR7, UPT, UPT, UR7, 0x2, URZ ;  /* 0x0000000207077890 */ /* 0x000fd8000fffe0ff */
.L_x_7:
[----:B------:R-:W-:Y:S01]  /*0120*/  ISETP.GT.U32.AND P0, PT, R17, 0x11, PT ;  /* 0x000000111100780c */ /* 0x000fe20003f04070 */
[----:B------:R-:W-:-:S12]  /*0130*/  BSSY.RECONVERGENT B0, `(.L_x_1) ;  /* 0x0000023000007945 */ /* 0x000fd80003800200 */
[----:B------:R-:W-:Y:S05]  /*0140*/  @P0 BRA `(.L_x_2) ;  /* 0x0000000000840947 */ /* 0x000fea0003800000 */
[----:B------:R-:W0:Y:S01]  /*0150*/  S2UR UR5, SR_CgaCtaId ;  /* 0x00000000000579c3 */ /* 0x000e220000008800 */
[----:B------:R-:W-:Y:S01]  /*0160*/  UMOV UR4, 0x400 ;  /* 0x0000040000047882 */ /* 0x000fe20000000000 */
[----:B------:R-:W-:Y:S01]  /*0170*/  MOV R10, R17 ;  /* 0x00000011000a7202 */ /* 0x000fe20000000f00 */
[----:B0-----:R-:W-:-:S06]  /*0180*/  ULEA UR4, UR5, UR4, 0x18 ;  /* 0x0000000405047291 */ /* 0x001fcc000f8ec0ff */
[----:B------:R-:W-:-:S05]  /*0190*/  LEA R5, R16, UR4, 0x3 ;  /* 0x0000000410057c11 */ /* 0x000fca000f8e18ff */
[----:B------:R-:W-:-:S07]  /*01a0*/  IMAD R19, R2, 0xa20, R5 ;  /* 0x00000a2002137824 */ /* 0x000fce00078e0205 */
.L_x_6:
[----:B------:R-:W-:Y:S01]  /*01b0*/  ISETP.GT.U32.AND P0, PT, R16, 0x11, PT ;  /* 0x000000111000780c */ /* 0x000fe20003f04070 */
[----:B------:R-:W-:-:S12]  /*01c0*/  BSSY.RECONVERGENT B1, `(.L_x_3) ;  /* 0x0000016000017945 */ /* 0x000fd80003800200 */
[----:B------:R-:W-:Y:S05]  /*01d0*/  @P0 BRA `(.L_x_4) ;  /* 0x0000000000500947 */ /* 0x000fea0003800000 */
[----:B------:R-:W0:Y:S01]  /*01e0*/  LDC.64 R4, c[0x0][0x380] ;  /* 0x0000e000ff047b82 */ /* 0x000e220000000a00 */
[----:B------:R-:W-:Y:S01]  /*01f0*/  IMAD R21, R15, 0x10, R10 ;  /* 0x000000100f157824 */ /* 0x000fe200078e020a */
[----:B------:R-:W-:Y:S01]  /*0200*/  MOV R12, R0 ;  /* 0x00000000000c7202 */ /* 0x000fe20000000f00 */
[----:B------:R-:W-:Y:S02]  /*0210*/  IMAD R11, R10, 0x90, R19 ;  /* 0x000000900a0b7824 */ /* 0x000fe400078e0213 */
[----:B------:R-:W-:Y:S02]  /*0220*/  IMAD R7, R2, UR6, R21 ;  /* 0x0000000602077c24 */ /* 0x000fe4000f8e0215 */
[----:B------:R-:W-:Y:S02]  /*0230*/  IMAD.MOV.U32 R14, RZ, RZ, R16 ;  /* 0x000000ffff0e7224 */ /* 0x000fe400078e0010 */
[----:B------:R-:W-:-:S07]  /*0240*/  IMAD R13, R7, UR7, R0 ;  /* 0x00000007070d7c24 */ /* 0x000fce000f8e0200 */
.L_x_5:
[----:B------:R-:W-:Y:S02]  /*0250*/  ISETP.GE.AND P0, PT, R12, UR7, PT ;  /* 0x000000070c007c0c */ /* 0x000fe4000bf06270 */
[----:B------:R-:W-:Y:S01]  /*0260*/  CS2R R8, SRZ ;  /* 0x0000000000087805 */ /* 0x000fe2000001ff00 */
[----:B0-----:R-:W-:Y:S01]  /*0270*/  IMAD.WIDE R6, R13, 0x8, R4 ;  /* 0x000000080d067825 */ /* 0x001fe200078e0204 */
[----:B------:R-:W-:-:S04]  /*0280*/  ISETP.GE.OR P0, PT, R21, UR6, P0 ;  /* 0x0000000615007c0c */ /* 0x000fc80008706670 */
[----:B------:R-:W-:-:S13]  /*0290*/  ISETP.LT.OR P0, PT, R12, RZ, P0 ;  /* 0x000000ff0c00720c */ /* 0x000fda0000701670 */
[----:B------:R-:W3:Y:S01]  /*02a0*/  @!P0 LDG.E.64.CONSTANT R8, desc[UR8][R6.64] ;  /* 0x0000000806088981 */ /* 0x000ee2000c1e9b00 */
[C---:B-1----:R-:W-:Y:S01]  /*02b0*/  IADD3 R14, PT, PT, R18.reuse, R14, RZ ;  /* 0x0000000e120e7210 */ /* 0x042fe20007ffe0ff */
[C---:B------:R-:W-:Y:S01]  /*02c0*/  IMAD.IADD R13, R18.reuse, 0x1, R13 ;  /* 0x00000001120d7824 */ /* 0x040fe200078e020d */
[----:B------:R-:W-:Y:S02]  /*02d0*/  IADD3 R12, PT, PT, R18, R12, RZ ;  /* 0x0000000c120c7210 */ /* 0x000fe40007ffe0ff */
[----:B------:R-:W-:Y:S01]  /*02e0*/  ISETP.GE.U32.AND P0, PT, R14, 0x12, PT ;  /* 0x000000120e00780c */ /* 0x000fe20003f06070 */
[----:B---3--:R0:W-:Y:S02]  /*02f0*/  STS.64 [R11], R8 ;  /* 0x000000080b007388 */ /* 0x0081e40000000a00 */
[----:B0-----:R-:W-:-:S10]  /*0300*/  IMAD R11, R18, 0x8, R11 ;  /* 0x00000008120b7824 */ /* 0x001fd400078e020b */
[----:B------:R-:W-:Y:S05]  /*0310*/  @!P0 BRA `(.L_x_5) ;  /* 0xfffffffc00cc8947 */ /* 0x000fea000383ffff */
.L_x_4:
[----:B--2---:R-:W-:Y:S05]  /*0320*/  BSYNC.RECONVERGENT B1 ;  /* 0x0000000000017941 */ /* 0x004fea0003800200 */
.L_x_3:
[----:B------:R-:W-:-:S04]  /*0330*/  IADD3 R10, PT, PT, R10, UR11, RZ ;  /* 0x0000000b0a0a7c10 */ /* 0x000fc8000fffe0ff */
[----:B------:R-:W-:-:S13]  /*0340*/  ISETP.GE.U32.AND P0, PT, R10, 0x12, PT ;  /* 0x000000120a00780c */ /* 0x000fda0003f06070 */
[----:B------:R-:W-:Y:S05]  /*0350*/  @!P0 BRA `(.L_x_6) ;  /* 0xfffffffc00948947 */ /* 0x000fea000383ffff */
.L_x_2:
[----:B--2---:R-:W-:Y:S05]  /*0360*/  BSYNC.RECONVERGENT B0 ;  /* 0x0000000000007941 */ /* 0x004fea0003800200 */
.L_x_1:
[----:B------:R-:W0:Y:S01]  /*0370*/  LDCU UR12, c[0x0][0x3a0] ;  /* 0x00007400ff0c77ac */ /* 0x000e220008000800 */
[----:B------:R-:W-:-:S05]  /*0380*/  VIADD R2, R2, 0x1 ;  /* 0x0000000102027836 */ /* 0x000fca0000000000 */
[----:B0-----:R-:W-:-:S13]  /*0390*/  ISETP.NE.AND P0, PT, R2, UR12, PT ;  /* 0x0000000c02007c0c */ /* 0x001fda000bf05270 */
[----:B------:R-:W-:Y:S05]  /*03a0*/  @P0 BRA `(.L_x_7) ;  /* 0xfffffffc005c0947 */ /* 0x000fea000383ffff */
.L_x_0:
[----:B------:R-:W0:Y:S08]  /*03b0*/  LDC.64 R4, c[0x0][0x398] ;  /* 0x0000e600ff047b82 */ /* 0x000e300000000a00 */
[----:B------:R-:W-:Y:S01]  /*03c0*/  BAR.SYNC.DEFER_BLOCKING 0x0 ;  /* 0x0000000000007b1d */ /* 0x000fe20000010000 */
[----:B0-----:R-:W-:-:S04]  /*03d0*/  ISETP.GE.AND P0, PT, R0, R5, PT ;  /* 0x000000050000720c */ /* 0x001fc80003f06270 */
[----:B------:R-:W-:-:S13]  /*03e0*/  ISETP.GE.OR P0, PT, R3, R4, P0 ;  /* 0x000000040300720c */ /* 0x000fda0000706670 */
[----:B------:R-:W-:Y:S05]  /*03f0*/  @P0 EXIT ;  /* 0x000000000000094d */ /* 0x000fea0003800000 */
[----:B------:R-:W-:Y:S01]  /*0400*/  UISETP.GE.AND UP0, UPT, UR12, 0x1, UPT ;  /* 0x000000010c00788c */ /* 0x000fe2000bf06270 */
[----:B------:R-:W-:-:S08]  /*0410*/  CS2R R14, SRZ ;  /* 0x00000000000e7805 */ /* 0x000fd0000001ff00 */
[----:B------:R-:W-:Y:S05]  /*0420*/  BRA.U !UP0, `(.L_x_8) ;  /* 0x0000000d08c07547 */ /* 0x000fea000b800000 */
[----:B------:R-:W0:Y:S01]  /*0430*/  S2UR UR6, SR_CgaCtaId ;  /* 0x00000000000679c3 */ /* 0x000e220000008800 */
[----:B------:R-:W-:Y:S01]  /*0440*/  UMOV UR5, 0x400 ;  /* 0x0000040000057882 */ /* 0x000fe20000000000 */
[----:B------:R-:W-:Y:S01]  /*0450*/  UIMAD UR4, UR10, UR12, URZ ;  /* 0x0000000c0a0472a4 */ /* 0x000fe2000f8e02ff */
[----:B------:R-:W-:Y:S01]  /*0460*/  IMAD R2, R17, 0x12, R16 ;  /* 0x0000001211027824 */ /* 0x000fe200078e0210 */
[----:B------:R-:W-:Y:S02]  /*0470*/  CS2R R14, SRZ ;  /* 0x00000000000e7805 */ /* 0x000fe4000001ff00 */
[----:B------:R-:W-:-:S06]  /*0480*/  UIMAD UR4, UR4, 0x9, URZ ;  /* 0x00000009040478a4 */ /* 0x000fcc000f8e02ff */
[----:B------:R-:W-:Y:S01]  /*0490*/  MOV R26, UR4 ;  /* 0x00000004001a7c02 */ /* 0x000fe20008000f00 */
[----:B0-----:R-:W-:Y:S02]  /*04a0*/  ULEA UR5, UR6, UR5, 0x18 ;  /* 0x0000000506057291 */ /* 0x001fe4000f8ec0ff */
[----:B------:R-:W-:-:S04]  /*04b0*/  UIADD3 UR6, UPT, UPT, -UR12, URZ, URZ ;  /* 0x000000ff0c067290 */ /* 0x000fc8000fffe1ff */
[----:B------:R-:W-:Y:S01]  /*04c0*/  UISETP.GE.AND UP0, UPT, UR6, URZ, UPT ;  /* 0x000000ff0600728c */ /* 0x000fe2000bf06270 */
[----:B------:R-:W-:-:S05]  /*04d0*/  LEA R2, R2, UR5, 0x3 ;  /* 0x0000000502027c11 */ /* 0x000fca000f8e18ff */
[----:B------:R-:W-:-:S03]  /*04e0*/  VIADD R2, R2, 0x98 ;  /* 0x0000009802027836 */ /* 0x000fc60000000000 */
[----:B------:R-:W-:Y:S05]  /*04f0*/  BRA.U UP0, `(.L_x_9) ;  /* 0x0000000d00047547 */ /* 0x000fea000b800000 */
[----:B------:R-:W-:Y:S02]  /*0500*/  UIADD3 UR4, UPT, UPT, -UR6, URZ, URZ ;  /* 0x000000ff06047290 */ /* 0x000fe4000fffe1ff */
[----:B------:R-:W-:Y:S02]  /*0510*/  UPLOP3.LUT UP0, UPT, UPT, UPT, UPT, 0x80, 0x8 ;  /* 0x000000000008789c */ /* 0x000fe40003f0f070 */
[----:B------:R-:W-:-:S09]  /*0520*/  UISETP.GT.AND UP1, UPT, UR4, 0x3, UPT ;  /* 0x000000030400788c */ /* 0x000fd2000bf24270 */
[----:B------:R-:W-:Y:S05]  /*0530*/  BRA.U !UP1, `(.L_x_10) ;  /* 0x0000000509e87547 */ /* 0x000fea000b800000 */
[----:B------:R-:W-:-:S11]  /*0540*/  UPLOP3.LUT UP0, UPT, UPT, UPT, UPT, 0x40, 0x4 ;  /* 0x000000000004789c */ /* 0x000fd60003f0e870 */
.L_x_11:
[----:B------:R-:W0:Y:S01]  /*0550*/  LDC.64 R28, c[0x0][0x388] ;  /* 0x0000e200ff1c7b82 */ /* 0x000e220000000a00 */
[----:B------:R-:W2:Y:S01]  /*0560*/  LDS.64 R10, [R2+-0x98] ;  /* 0xffff6800020a7984 */ /* 0x000ea20000000a00 */
[----:B0-----:R-:W-:-:S05]  /*0570*/  IMAD.WIDE R24, R26, 0x8, R28 ;  /* 0x000000081a187825 */ /* 0x001fca00078e021c */
[----:B-1----:R-:W2:Y:S04]  /*0580*/  LDG.E.64.CONSTANT R18, desc[UR8][R24.64+0x40] ;  /* 0x0000400818127981 */ /* 0x002ea8000c1e9b00 */
[----:B------:R-:W3:Y:S04]  /*0590*/  LDG.E.64.CONSTANT R22, desc[UR8][R24.64+0x38] ;  /* 0x0000380818167981 */ /* 0x000ee8000c1e9b00 */
[----:B------:R-:W4:Y:S04]  /*05a0*/  LDG.E.64.CONSTANT R16, desc[UR8][R24.64+0x30] ;  /* 0x0000300818107981 */ /* 0x000f28000c1e9b00 */
[----:B------:R-:W5:Y:S04]  /*05b0*/  LDG.E.64.CONSTANT R12, desc[UR8][R24.64+0x28] ;  /* 0x00002808180c7981 */ /* 0x000f68000c1e9b00 */
[----:B------:R-:W5:Y:S04]  /*05c0*/  LDG.E.64.CONSTANT R8, desc[UR8][R24.64+0x20] ;  /* 0x0000200818087981 */ /* 0x000f68000c1e9b00 */
[----:B------:R-:W5:Y:S04]  /*05d0*/  LDG.E.64.CONSTANT R6, desc[UR8][R24.64+0x18] ;  /* 0x0000180818067981 */ /* 0x000f68000c1e9b00 */
[----:B------:R-:W5:Y:S01]  /*05e0*/  LDG.E.64.CONSTANT R20, desc[UR8][R24.64+0x10] ;  /* 0x0000100818147981 */ /* 0x000f62000c1e9b00 */
[----:B--2---:R-:W-:-:S03]  /*05f0*/  DFMA R14, R18, R10, R14 ;  /* 0x0000000a120e722b */ /* 0x004fc6000000000e */
[----:B------:R-:W3:Y:S04]  /*0600*/  LDS.64 R10, [R2+-0x90] ;  /* 0xffff7000020a7984 */ /* 0x000ee80000000a00 */
[----:B------:R-:W2:Y:S01]  /*0610*/  LDG.E.64.CONSTANT R18, desc[UR8][R24.64+0x8] ;  /* 0x0000080818127981 */ /* 0x000ea2000c1e9b00 */
[----:B---3--:R-:W-:-:S03]  /*0620*/  DFMA R22, R22, R10, R14 ;  /* 0x0000000a1616722b */ /* 0x008fc6000000000e */
[----:B------:R-:W3:Y:S04]  /*0630*/  LDG.E.64.CONSTANT R10, desc[UR8][R24.64] ;  /* 0x00000008180a7981 */ /* 0x000ee8000c1e9b00 */
[----:B------:R-:W4:Y:S02]  /*0640*/  LDS.64 R14, [R2+-0x88] ;  /* 0xffff7800020e7984 */ /* 0x000f240000000a00 */
[----:B----4-:R-:W-:Y:S02]  /*0650*/  DFMA R16, R16, R14, R22 ;  /* 0x0000000e1010722b */ /* 0x010fe40000000016 */
[----:B------:R-:W5:Y:S01]  /*0660*/  LDS.64 R14, [R2+-0x8] ;  /* 0xfffff800020e7984 */ /* 0x000f620000000a00 */
[----:B------:R-:W-:-:S05]  /*0670*/  IADD3 R23, PT, PT, R26, 0x9, RZ ;  /* 0x000000091a177810 */ /* 0x000fca0007ffe0ff */
[----:B------:R-:W-:Y:S01]  /*0680*/  IMAD.WIDE R22, R23, 0x8, R28 ;  /* 0x0000000817167825 */ /* 0x000fe200078e021c */
[----:B-----5:R-:W-:Y:S01]  /*0690*/  DFMA R14, R12, R14, R16 ;  /* 0x0000000e0c0e722b */ /* 0x020fe20000000010 */
[----:B------:R-:W0:Y:S04]  /*06a0*/  LDS.64 R12, [R2] ;  /* 0x00000000020c7984 */ /* 0x000e280000000a00 */
[----:B------:R-:W4:Y:S03]  /*06b0*/  LDG.E.64.CONSTANT R16, desc[UR8][R22.64+0x40] ;  /* 0x0000400816107981 */ /* 0x000f26000c1e9b00 */
[----:B0-----:R-:W-:Y:S02]  /*06c0*/  DFMA R8, R8, R12, R14 ;  /* 0x0000000c0808722b */ /* 0x001fe4000000000e */
[----:B------:R-:W0:Y:S04]  /*06d0*/  LDS.64 R14, [R2+0x8] ;  /* 0x00000800020e7984 */ /* 0x000e280000000a00 */
[----:B------:R-:W5:Y:S02]  /*06e0*/  LDG.E.64.CONSTANT R12, desc[UR8][R22.64+0x38] ;  /* 0x00003808160c7981 */ /* 0x000f64000c1e9b00 */
[----:B0-----:R-:W-:-:S02]  /*06f0*/  DFMA R14, R6, R14, R8 ;  /* 0x0000000e060e722b */ /* 0x001fc40000000008 */
[----:B------:R-:W0:Y:S04]  /*0700*/  LDS.64 R8, [R2+0x88] ;  /* 0x0000880002087984 */ /* 0x000e280000000a00 */
[----:B------:R-:W5:Y:S02]  /*0710*/  LDG.E.64.CONSTANT R6, desc[UR8][R22.64+0x30] ;  /* 0x0000300816067981 */ /* 0x000f64000c1e9b00 */
[----:B0-----:R-:W-:Y:S02]  /*0720*/  DFMA R20, R20, R8, R14 ;  /* 0x000000081414722b */ /* 0x001fe4000000000e */
[----:B------:R-:W2:Y:S04]  /*0730*/  LDS.64 R8, [R2+0x90] ;  /* 0x0000900002087984 */ /* 0x000ea80000000a00 */
[----:B------:R-:W5:Y:S02]  /*0740*/  LDG.E.64.CONSTANT R14, desc[UR8][R22.64+0x28] ;  /* 0x00002808160e7981 */ /* 0x000f64000c1e9b00 */
[----:B--2---:R-:W-:-:S02]  /*0750*/  DFMA R18, R18, R8, R20 ;  /* 0x000000081212722b */ /* 0x004fc40000000014 */
[----:B------:R-:W2:Y:S04]  /*0760*/  LDG.E.64.CONSTANT R20, desc[UR8][R22.64+0x20] ;  /* 0x0000200816147981 */ /* 0x000ea8000c1e9b00 */
[----:B------:R-:W3:Y:S02]  /*0770*/  LDS.64 R8, [R2+0x98] ;  /* 0x0000980002087984 */ /* 0x000ee40000000a00 */
[----:B---3--:R-:W-:Y:S02]  /*0780*/  DFMA R10, R10, R8, R18 ;  /* 0x000000080a0a722b */ /* 0x008fe40000000012 */
[----:B------:R-:W3:Y:S04]  /*0790*/  LDG.E.64.CONSTANT R18, desc[UR8][R22.64+0x18] ;  /* 0x0000180816127981 */ /* 0x000ee8000c1e9b00 */
[----:B------:R-:W4:Y:S02]  /*07a0*/  LDS.64 R8, [R2+0x988] ;  /* 0x0009880002087984 */ /* 0x000f240000000a00 */
[----:B----4-:R-:W-:-:S02]  /*07b0*/  DFMA R16, R16, R8, R10 ;  /* 0x000000081010722b */ /* 0x010fc4000000000a */
[----:B------:R-:W5:Y:S04]  /*07c0*/  LDS.64 R8, [R2+0x990] ;  /* 0x0009900002087984 */ /* 0x000f680000000a00 */
[----:B------:R-:W4:Y:S02]  /*07d0*/  LDG.E.64.CONSTANT R10, desc[UR8][R22.64+0x10] ;  /* 0x00001008160a7981 */ /* 0x000f24000c1e9b00 */
[----:B-----5:R-:W-:Y:S02]  /*07e0*/  DFMA R12, R12, R8, R16 ;  /* 0x000000080c0c722b */ /* 0x020fe40000000010 */
[----:B------:R-:W0:Y:S04]  /*07f0*/  LDS.64 R8, [R2+0x998] ;  /* 0x0009980002087984 */ /* 0x000e280000000a00 */
[----:B------:R-:W5:Y:S02]  /*0800*/  LDG.E.64.CONSTANT R16, desc[UR8][R22.64+0x8] ;  /* 0x0000080816107981 */ /* 0x000f64000c1e9b00 */
[----:B0-----:R-:W-:-:S02]  /*0810*/  DFMA R6, R6, R8, R12 ;  /* 0x000000080606722b */ /* 0x001fc4000000000c */
[----:B------:R-:W0:Y:S01]  /*0820*/  LDS.64 R8, [R2+0xa18] ;  /* 0x000a180002087984 */ /* 0x000e220000000a00 */
[----:B------:R-:W-:-:S03]  /*0830*/  VIADD R25, R26, 0x12 ;  /* 0x000000121a197836 */ /* 0x000fc60000000000 */
[----:B------:R-:W5:Y:S01]  /*0840*/  LDG.E.64.CONSTANT R12, desc[UR8][R22.64] ;  /* 0x00000008160c7981 */ /* 0x000f62000c1e9b00 */
[----:B------:R-:W-:-:S05]  /*0850*/  IMAD.WIDE R24, R25, 0x8, R28 ;  /* 0x0000000819187825 */ /* 0x000fca00078e021c */
[----:B------:R-:W5:Y:S01]  /*0860*/  LDG.E.64.CONSTANT R22, desc[UR8][R24.64+0x20] ;  /* 0x0000200818167981 */ /* 0x000f62000c1e9b00 */
[----:B0-----:R-:W-:-:S03]  /*0870*/  DFMA R14, R14, R8, R6 ;  /* 0x000000080e0e722b */ /* 0x001fc60000000006 */
[----:B------:R-:W2:Y:S04]  /*0880*/  LDS.64 R6, [R2+0xa20] ;  /* 0x000a200002067984 */ /* 0x000ea80000000a00 */
[----:B------:R-:W5:Y:S01]  /*0890*/  LDG.E.64.CONSTANT R8, desc[UR8][R24.64+0x40] ;  /* 0x0000400818087981 */ /* 0x000f62000c1e9b00 */
[----:B--2---:R-:W-:-:S03]  /*08a0*/  DFMA R20, R20, R6, R14 ;  /* 0x000000061414722b */ /* 0x004fc6000000000e */
[----:B------:R-:W3:Y:S04]  /*08b0*/  LDS.64 R14, [R2+0xa28] ;  /* 0x000a2800020e7984 */ /* 0x000ee80000000a00 */
[----:B------:R-:W2:Y:S01]  /*08c0*/  LDG.E.64.CONSTANT R6, desc[UR8][R24.64+0x38] ;  /* 0x0000380818067981 */ /* 0x000ea2000c1e9b00 */
[----:B---3--:R-:W-:-:S03]  /*08d0*/  DFMA R18, R18, R14, R20 ;  /* 0x0000000e1212722b */ /* 0x008fc60000000014 */
[----:B------:R-:W3:Y:S04]  /*08e0*/  LDG.E.64.CONSTANT R20, desc[UR8][R24.64+0x30] ;  /* 0x0000300818147981 */ /* 0x000ee8000c1e9b00 */
[----:B------:R-:W4:Y:S02]  /*08f0*/  LDS.64 R14, [R2+0xaa8] ;  /* 0x000aa800020e7984 */ /* 0x000f240000000a00 */
[----:B----4-:R-:W-:Y:S02]  /*0900*/  DFMA R10, R10, R14, R18 ;  /* 0x0000000e0a0a722b */ /* 0x010fe40000000012 */
[----:B------:R-:W5:Y:S04]  /*0910*/  LDS.64 R14, [R2+0xab0] ;  /* 0x000ab000020e7984 */ /* 0x000f680000000a00 */
[----:B------:R-:W4:Y:S02]  /*0920*/  LDG.E.64.CONSTANT R18, desc[UR8][R24.64+0x28] ;  /* 0x0000280818127981 */ /* 0x000f24000c1e9b00 */
[----:B-----5:R-:W-:-:S02]  /*0930*/  DFMA R16, R16, R14, R10 ;  /* 0x0000000e1010722b */ /* 0x020fc4000000000a */
[----:B------:R-:W0:Y:S04]  /*0940*/  LDS.64 R14, [R2+0xab8] ;  /* 0x000ab800020e7984 */ /* 0x000e280000000a00 */
[----:B------:R-:W1:Y:S02]  /*0950*/  LDS.64 R10, [R2+0x13a8] ;  /* 0x0013a800020a7984 */ /* 0x000e640000000a00 */
[----:B0-----:R-:W-:Y:S02]  /*0960*/  DFMA R12, R12, R14, R16 ;  /* 0x0000000e0c0c722b */ /* 0x001fe40000000010 */
[----:B------:R-:W2:Y:S04]  /*0970*/  LDS.64 R14, [R2+0x13b0] ;  /* 0x0013b000020e7984 */ /* 0x000ea80000000a00 */
[----:B------:R-:W5:Y:S02]  /*0980*/  LDG.E.64.CONSTANT R16, desc[UR8][R24.64+0x8] ;  /* 0x0000080818107981 */ /* 0x000f64000c1e9b00 */
[----:B-1----:R-:W-:-:S02]  /*0990*/  DFMA R10, R8, R10, R12 ;  /* 0x0000000a080a722b */ /* 0x002fc4000000000c */
[----:B------:R-:W5:Y:S04]  /*09a0*/  LDG.E.64.CONSTANT R12, desc[UR8][R24.64+0x18] ;  /* 0x00001808180c7981 */ /* 0x000f68000c1e9b00 */
[----:B------:R-:W5:Y:S02]  /*09b0*/  LDG.E.64.CONSTANT R8, desc[UR8][R24.64+0x10] ;  /* 0x0000100818087981 */ /* 0x000f64000c1e9b00 */
[----:B--2---:R-:W-:Y:S02]  /*09c0*/  DFMA R14, R6, R14, R10 ;  /* 0x0000000e060e722b */ /* 0x004fe4000000000a */
[----:B------:R-:W3:Y:S04]  /*09d0*/  LDS.64 R6, [R2+0x13b8] ;  /* 0x0013b80002067984 */ /* 0x000ee80000000a00 */
[----:B------:R0:W2:Y:S04]  /*09e0*/  LDG.E.64.CONSTANT R10, desc[UR8][R24.64] ;  /* 0x00000008180a7981 */ /* 0x0000a8000c1e9b00 */
[----:B0-----:R-:W-:Y:S01]  /*09f0*/  LDS.64 R24, [R2+0x1dc8] ;  /* 0x001dc80002187984 */ /* 0x001fe20000000a00 */
[----:B---3--:R-:W-:Y:S01]  /*0a00*/  DFMA R20, R20, R6, R14 ;  /* 0x000000061414722b */ /* 0x008fe2000000000e */
[----:B------:R-:W-:-:S02]  /*0a10*/  IADD3 R7, PT, PT, R26, 0x1b, RZ ;  /* 0x0000001b1a077810 */ /* 0x000fc40007ffe0ff */
[----:B------:R-:W4:Y:S03]  /*0a20*/  LDS.64 R14, [R2+0x1438] ;  /* 0x00143800020e7984 */ /* 0x000f260000000a00 */
[----:B------:R-:W-:-:S05]  /*0a30*/  IMAD.WIDE R28, R7, 0x8, R28 ;  /* 0x00000008071c7825 */ /* 0x000fca00078e021c */
[----:B------:R-:W3:Y:S01]  /*0a40*/  LDG.E.64.CONSTANT R6, desc[UR8][R28.64+0x40] ;  /* 0x000040081c067981 */ /* 0x000ee2000c1e9b00 */
[----:B----4-:R-:W-:-:S03]  /*0a50*/  DFMA R18, R18, R14, R20 ;  /* 0x0000000e1212722b */ /* 0x010fc60000000014 */
[----:B------:R-:W0:Y:S04]  /*0a60*/  LDS.64 R14, [R2+0x1440] ;  /* 0x00144000020e7984 */ /* 0x000e280000000a00 */
[----:B------:R-:W5:Y:S01]  /*0a70*/  LDS.64 R20, [R2+0x1448] ;  /* 0x0014480002147984 */ /* 0x000f620000000a00 */
[----:B0-----:R-:W-:-:S03]  /*0a80*/  DFMA R22, R22, R14, R18 ;  /* 0x0000000e1616722b */ /* 0x001fc60000000012 */
[----:B------:R-:W4:Y:S04]  /*0a90*/  LDG.E.64.CONSTANT R14, desc[UR8][R28.64+0x38] ;  /* 0x000038081c0e7981 */ /* 0x000f28000c1e9b00 */
[----:B------:R-:W0:Y:S01]  /*0aa0*/  LDS.64 R18, [R2+0x14c8] ;  /* 0x0014c80002127984 */ /* 0x000e220000000a00 */
[----:B-----5:R-:W-:-:S03]  /*0ab0*/  DFMA R20, R12, R20, R22 ;  /* 0x000000140c14722b */ /* 0x020fc60000000016 */
[----:B------:R-:W1:Y:S04]  /*0ac0*/  LDS.64 R12, [R2+0x14d0] ;  /* 0x0014d000020c7984 */ /* 0x000e680000000a00 */
[----:B------:R-:W5:Y:S01]  /*0ad0*/  LDG.E.64.CONSTANT R22, desc[UR8][R28.64+0x30] ;  /* 0x000030081c167981 */ /* 0x000f62000c1e9b00 */
[----:B0-----:R-:W-:-:S03]  /*0ae0*/  DFMA R18, R8, R18, R20 ;  /* 0x000000120812722b */ /* 0x001fc60000000014 */
[----:B------:R-:W2:Y:S04]  /*0af0*/  LDS.64 R8, [R2+0x14d8] ;  /* 0x0014d80002087984 */ /* 0x000ea80000000a00 */
[----:B------:R-:W5:Y:S01]  /*0b00*/  LDG.E.64.CONSTANT R20, desc[UR8][R28.64+0x28] ;  /* 0x000028081c147981 */ /* 0x000f62000c1e9b00 */
[----:B-1----:R-:W-:-:S03]  /*0b10*/  DFMA R12, R16, R12, R18 ;  /* 0x0000000c100c722b */ /* 0x002fc60000000012 */
[----:B------:R-:W5:Y:S04]  /*0b20*/  LDG.E.64.CONSTANT R18, desc[UR8][R28.64+0x20] ;  /* 0x000020081c127981 */ /* 0x000f68000c1e9b00 */
[----:B------:R-:W5:Y:S01]  /*0b30*/  LDG.E.64.CONSTANT R16, desc[UR8][R28.64+0x18] ;  /* 0x000018081c107981 */ /* 0x000f62000c1e9b00 */
[----:B--2---:R-:W-:-:S03]  /*0b40*/  DFMA R8, R10, R8, R12 ;  /* 0x000000080a08722b */ /* 0x004fc6000000000c */
[----:B------:R-:W2:Y:S04]  /*0b50*/  LDG.E.64.CONSTANT R12, desc[UR8][R28.64+0x10] ;  /* 0x000010081c0c7981 */ /* 0x000ea8000c1e9b00 */
[----:B------:R-:W2:Y:S01]  /*0b60*/  LDG.E.64.CONSTANT R10, desc[UR8][R28.64+0x8] ;  /* 0x000008081c0a7981 */ /* 0x000ea2000c1e9b00 */
[----:B---3--:R-:W-:-:S03]  /*0b70*/  DFMA R24, R6, R24, R8 ;  /* 0x000000180618722b */ /* 0x008fc60000000008 */
[----:B------:R-:W3:Y:S04]  /*0b80*/  LDG.E.64.CONSTANT R6, desc[UR8][R28.64] ;  /* 0x000000081c067981 */ /* 0x000ee8000c1e9b00 */
[----:B------:R-:W4:Y:S01]  /*0b90*/  LDS.64 R8, [R2+0x1dd0] ;  /* 0x001dd00002087984 */ /* 0x000f220000000a00 */
[----:B------:R-:W-:Y:S01]  /*0ba0*/  UIADD3 UR6, UPT, UPT, UR6, 0x4, URZ ;  /* 0x0000000406067890 */ /* 0x000fe2000fffe0ff */
[----:B----4-:R-:W-:Y:S02]  /*0bb0*/  DFMA R14, R14, R8, R24 ;  /* 0x000000080e0e722b */ /* 0x010fe40000000018 */
[----:B------:R-:W5:Y:S04]  /*0bc0*/  LDS.64 R8, [R2+0x1dd8] ;  /* 0x001dd80002087984 */ /* 0x000f680000000a00 */
[----:B------:R-:W0:Y:S01]  /*0bd0*/  LDS.64 R24, [R2+0x1e58] ;  /* 0x001e580002187984 */ /* 0x000e220000000a00 */
[----:B------:R-:W-:Y:S01]  /*0be0*/  UISETP.GE.AND UP1, UPT, UR6, -0x3, UPT ;  /* 0xfffffffd0600788c */ /* 0x000fe2000bf26270 */
[----:B-----5:R-:W-:-:S02]  /*0bf0*/  DFMA R22, R22, R8, R14 ;  /* 0x000000081616722b */ /* 0x020fc4000000000e */
[----:B------:R-:W1:Y:S04]  /*0c00*/  LDS.64 R14, [R2+0x1e60] ;  /* 0x001e6000020e7984 */ /* 0x000e680000000a00 */
[----:B------:R-:W4:Y:S02]  /*0c10*/  LDS.64 R8, [R2+0x1e68] ;  /* 0x001e680002087984 */ /* 0x000f240000000a00 */
[----:B0-----:R-:W-:Y:S02]  /*0c20*/  DFMA R24, R20, R24, R22 ;  /* 0x000000181418722b */ /* 0x001fe40000000016 */
[----:B------:R-:W2:Y:S04]  /*0c30*/  LDS.64 R20, [R2+0x1ee8] ;  /* 0x001ee80002147984 */ /* 0x000ea80000000a00 */
[----:B------:R-:W0:Y:S02]  /*0c40*/  LDS.64 R22, [R2+0x1ef0] ;  /* 0x001ef00002167984 */ /* 0x000e240000000a00 */
[----:B-1----:R-:W-:-:S02]  /*0c50*/  DFMA R18, R18, R14, R24 ;  /* 0x0000000e1212722b */ /* 0x002fc40000000018 */
[----:B------:R1:W3:Y:S06]  /*0c60*/  LDS.64 R14, [R2+0x1ef8] ;  /* 0x001ef800020e7984 */ /* 0x0002ec0000000a00 */
[----:B----4-:R-:W-:-:S08]  /*0c70*/  DFMA R8, R16, R8, R18 ;  /* 0x000000081008722b */ /* 0x010fd00000000012 */
[----:B--2---:R-:W-:-:S08]  /*0c80*/  DFMA R8, R12, R20, R8 ;  /* 0x000000140c08722b */ /* 0x004fd00000000008 */
[----:B0-----:R-:W-:Y:S01]  /*0c90*/  DFMA R8, R10, R22, R8 ;  /* 0x000000160a08722b */ /* 0x001fe20000000008 */
[----:B-1----:R-:W-:Y:S01]  /*0ca0*/  VIADD R2, R2, 0x2880 ;  /* 0x0000288002027836 */ /* 0x002fe20000000000 */
[----:B------:R-:W-:-:S06]  /*0cb0*/  IADD3 R26, PT, PT, R26, 0x24, RZ ;  /* 0x000000241a1a7810 */ /* 0x000fcc0007ffe0ff */
[----:B---3--:R-:W-:Y:S01]  /*0cc0*/  DFMA R14, R6, R14, R8 ;  /* 0x0000000e060e722b */ /* 0x008fe20000000008 */
[----:B------:R-:W-:Y:S10]  /*0cd0*/  BRA.U !UP1, `(.L_x_11) ;  /* 0xfffffff9091c7547 */ /* 0x000ff4000b83ffff */
.L_x_10:
[----:B------:R-:W-:-:S04]  /*0ce0*/  UIADD3 UR4, UPT, UPT, -UR6, URZ, URZ ;  /* 0x000000ff06047290 */ /* 0x000fc8000fffe1ff */
[----:B------:R-:W-:-:S09]  /*0cf0*/  UISETP.GT.AND UP1, UPT, UR4, 0x1, UPT ;  /* 0x000000010400788c */ /* 0x000fd2000bf24270 */
[----:B------:R-:W-:Y:S05]  /*0d00*/  BRA.U !UP1, `(.L_x_12) ;  /* 0x0000000109f87547 */ /* 0x000fea000b800000 */
[----:B------:R-:W0:Y:S01]  /*0d10*/  LDC.64 R28, c[0x0][0x388] ;  /* 0x0000e200ff1c7b82 */ /* 0x000e220000000a00 */
[----:B------:R-:W2:Y:S04]  /*0d20*/  LDS.64 R10, [R2+-0x98] ;  /* 0xffff6800020a7984 */ /* 0x000ea80000000a00 */
[----:B------:R-:W3:Y:S04]  /*0d30*/  LDS.64 R16, [R2+-0x90] ;  /* 0xffff700002107984 */ /* 0x000ee80000000a00 */
[----:B------:R-:W4:Y:S01]  /*0d40*/  LDS.64 R12, [R2+-0x88] ;  /* 0xffff7800020c7984 */ /* 0x000f220000000a00 */
[----:B0-----:R-:W-:-:S05]  /*0d50*/  IMAD.WIDE R24, R26, 0x8, R28 ;  /* 0x000000081a187825 */ /* 0x001fca00078e021c */
[----:B------:R-:W2:Y:S04]  /*0d60*/  LDG.E.64.CONSTANT R8, desc[UR8][R24.64+0x40] ;  /* 0x0000400818087981 */ /* 0x000ea8000c1e9b00 */
[----:B------:R-:W3:Y:S04]  /*0d70*/  LDG.E.64.CONSTANT R6, desc[UR8][R24.64+0x38] ;  /* 0x0000380818067981 */ /* 0x000ee8000c1e9b00 */
[----:B------:R-:W4:Y:S04]  /*0d80*/  LDG.E.64.CONSTANT R20, desc[UR8][R24.64+0x30] ;  /* 0x0000300818147981 */ /* 0x000f28000c1e9b00 */
[----:B-1----:R-:W5:Y:S04]  /*0d90*/  LDG.E.64.CONSTANT R18, desc[UR8][R24.64+0x28] ;  /* 0x0000280818127981 */ /* 0x002f68000c1e9b00 */
[----:B------:R-:W5:Y:S01]  /*0da0*/  LDG.E.64.CONSTANT R22, desc[UR8][R24.64+0x20] ;  /* 0x0000200818167981 */ /* 0x000f62000c1e9b00 */
[----:B--2---:R-:W-:-:S03]  /*0db0*/  DFMA R8, R8, R10, R14 ;  /* 0x0000000a0808722b */ /* 0x004fc6000000000e */
[----:B------:R-:W2:Y:S04]  /*0dc0*/  LDG.E.64.CONSTANT R10, desc[UR8][R24.64+0x18] ;  /* 0x00001808180a7981 */ /* 0x000ea8000c1e9b00 */
[----:B------:R-:W2:Y:S01]  /*0dd0*/  LDG.E.64.CONSTANT R14, desc[UR8][R24.64+0x10] ;  /* 0x00001008180e7981 */ /* 0x000ea2000c1e9b00 */
[----:B---3--:R-:W-:-:S03]  /*0de0*/  DFMA R16, R6, R16, R8 ;  /* 0x000000100610722b */ /* 0x008fc60000000008 */
[----:B------:R-:W3:Y:S04]  /*0df0*/  LDG.E.64.CONSTANT R6, desc[UR8][R24.64+0x8] ;  /* 0x0000080818067981 */ /* 0x000ee8000c1e9b00 */
[----:B------:R-:W3:Y:S01]  /*0e00*/  LDG.E.64.CONSTANT R8, desc[UR8][R24.64] ;  /* 0x0000000818087981 */ /* 0x000ee2000c1e9b00 */
[----:B----4-:R-:W-:Y:S01]  /*0e10*/  DFMA R20, R20, R12, R16 ;  /* 0x0000000c1414722b */ /* 0x010fe20000000010 */
[----:B------:R-:W-:Y:S02]  /*0e20*/  VIADD R13, R26, 0x9 ;  /* 0x000000091a0d7836 */ /* 0x000fe40000000000 */
[----:B------:R-:W5:Y:S02]  /*0e30*/  LDS.64 R16, [R2+-0x8] ;  /* 0xfffff80002107984 */ /* 0x000f640000000a00 */
[----:B------:R-:W-:-:S05]  /*0e40*/  IMAD.WIDE R28, R13, 0x8, R28 ;  /* 0x000000080d1c7825 */ /* 0x000fca00078e021c */
[----:B------:R-:W4:Y:S04]  /*0e50*/  LDG.E.64.CONSTANT R12, desc[UR8][R28.64+0x40] ;  /* 0x000040081c0c7981 */ /* 0x000f28000c1e9b00 */
[----:B------:R-:W4:Y:S01]  /*0e60*/  LDG.E.64.CONSTANT R24, desc[UR8][R28.64+0x30] ;  /* 0x000030081c187981 */ /* 0x000f22000c1e9b00 */
[----:B-----5:R-:W-:-:S03]  /*0e70*/  DFMA R18, R18, R16, R20 ;  /* 0x000000101212722b */ /* 0x020fc60000000014 */
[----:B------:R-:W0:Y:S04]  /*0e80*/  LDS.64 R16, [R2] ;  /* 0x0000000002107984 */ /* 0x000e280000000a00 */
[----:B------:R-:W2:Y:S01]  /*0e90*/  LDS.64 R20, [R2+0x8] ;  /* 0x0000080002147984 */ /* 0x000ea20000000a00 */
[----:B0-----:R-:W-:-:S03]  /*0ea0*/  DFMA R22, R22, R16, R18 ;  /* 0x000000101616722b */ /* 0x001fc60000000012 */
[----:B------:R-:W5:Y:S04]  /*0eb0*/  LDG.E.64.CONSTANT R18, desc[UR8][R28.64+0x38] ;  /* 0x000038081c127981 */ /* 0x000f68000c1e9b00 */
[----:B------:R-:W0:Y:S01]  /*0ec0*/  LDS.64 R16, [R2+0x88] ;  /* 0x0000880002107984 */ /* 0x000e220000000a00 */
[----:B--2---:R-:W-:-:S03]  /*0ed0*/  DFMA R20, R10, R20, R22 ;  /* 0x000000140a14722b */ /* 0x004fc60000000016 */
[----:B------:R-:W3:Y:S04]  /*0ee0*/  LDS.64 R10, [R2+0x90] ;  /* 0x00009000020a7984 */ /* 0x000ee80000000a00 */
[----:B------:R-:W2:Y:S01]  /*0ef0*/  LDG.E.64.CONSTANT R22, desc[UR8][R28.64+0x28] ;  /* 0x000028081c167981 */ /* 0x000ea2000c1e9b00 */
[----:B0-----:R-:W-:-:S03]  /*0f00*/  DFMA R16, R14, R16, R20 ;  /* 0x000000100e10722b */ /* 0x001fc60000000014 */
[----:B------:R-:W0:Y:S04]  /*0f10*/  LDS.64 R14, [R2+0x98] ;  /* 0x00009800020e7984 */ /* 0x000e280000000a00 */
[----:B------:R-:W4:Y:S01]  /*0f20*/  LDS.64 R20, [R2+0x988] ;  /* 0x0009880002147984 */ /* 0x000f220000000a00 */
[----:B---3--:R-:W-:-:S03]  /*0f30*/  DFMA R10, R6, R10, R16 ;  /* 0x0000000a060a722b */ /* 0x008fc60000000010 */
[----:B------:R-:W3:Y:S04]  /*0f40*/  LDG.E.64.CONSTANT R6, desc[UR8][R28.64+0x20] ;  /* 0x000020081c067981 */ /* 0x000ee8000c1e9b00 */
[----:B------:R-:W5:Y:S01]  /*0f50*/  LDS.64 R16, [R2+0x990] ;  /* 0x0009900002107984 */ /* 0x000f620000000a00 */
[----:B0-----:R-:W-:-:S03]  /*0f60*/  DFMA R14, R8, R14, R10 ;  /* 0x0000000e080e722b */ /* 0x001fc6000000000a */
[----:B------:R-:W3:Y:S04]  /*0f70*/  LDG.E.64.CONSTANT R8, desc[UR8][R28.64+0x18] ;  /* 0x000018081c087981 */ /* 0x000ee8000c1e9b00 */
[----:B------:R-:W3:Y:S01]  /*0f80*/  LDG.E.64.CONSTANT R10, desc[UR8][R28.64+0x10] ;  /* 0x000010081c0a7981 */ /* 0x000ee2000c1e9b00 */
[----:B----4-:R-:W-:-:S03]  /*0f90*/  DFMA R20, R12, R20, R14 ;  /* 0x000000140c14722b */ /* 0x010fc6000000000e */
[----:B------:R-:W4:Y:S04]  /*0fa0*/  LDG.E.64.CONSTANT R12, desc[UR8][R28.64+0x8] ;  /* 0x000008081c0c7981 */ /* 0x000f28000c1e9b00 */
[----:B------:R-:W4:Y:S01]  /*0fb0*/  LDG.E.64.CONSTANT R14, desc[UR8][R28.64] ;  /* 0x000000081c0e7981 */ /* 0x000f22000c1e9b00 */
[----:B-----5:R-:W-:-:S03]  /*0fc0*/  DFMA R18, R18, R16, R20 ;  /* 0x000000101212722b */ /* 0x020fc60000000014 */
[----:B------:R-:W0:Y:S04]  /*0fd0*/  LDS.64 R16, [R2+0x998] ;  /* 0x0009980002107984 */ /* 0x000e280000000a00 */
[----:B------:R-:W2:Y:S01]  /*0fe0*/  LDS.64 R20, [R2+0xa18] ;  /* 0x000a180002147984 */ /* 0x000ea20000000a00 */
[----:B0-----:R-:W-:-:S03]  /*0ff0*/  DFMA R24, R24, R16, R18 ;  /* 0x000000101818722b */ /* 0x001fc60000000012 */
[----:B------:R-:W3:Y:S04]  /*1000*/  LDS.64 R16, [R2+0xa20] ;  /* 0x000a200002107984 */ /* 0x000ee80000000a00 */
[----:B------:R-:W0:Y:S01]  /*1010*/  LDS.64 R18, [R2+0xa28] ;  /* 0x000a280002127984 */ /* 0x000e220000000a00 */
[----:B------:R-:W-:Y:S01]  /*1020*/  VIADD R26, R26, 0x12 ;  /* 0x000000121a1a7836 */ /* 0x000fe20000000000 */
[----:B------:R-:W-:Y:S02]  /*1030*/  UPLOP3.LUT UP0, UPT, UPT, UPT, UPT, 0x40, 0x4 ;  /* 0x000000000004789c */ /* 0x000fe40003f0e870 */
[----:B------:R-:W-:Y:S01]  /*1040*/  UIADD3 UR6, UPT, UPT, UR6, 0x2, URZ ;  /* 0x0000000206067890 */ /* 0x000fe2000fffe0ff */
[----:B--2---:R-:W-:Y:S01]  /*1050*/  DFMA R20, R22, R20, R24 ;  /* 0x000000141614722b */ /* 0x004fe20000000018 */
[----:B------:R-:W1:Y:S04]  /*1060*/  LDS.64 R22, [R2+0xaa8] ;  /* 0x000aa80002167984 */ /* 0x000e680000000a00 */
[----:B------:R-:W4:Y:S03]  /*1070*/  LDS.64 R24, [R2+0xab0] ;  /* 0x000ab00002187984 */ /* 0x000f260000000a00 */
[----:B---3--:R-:W-:Y:S01]  /*1080*/  DFMA R16, R6, R16, R20 ;  /* 0x000000100610722b */ /* 0x008fe20000000014 */
[----:B------:R2:W3:Y:S07]  /*1090*/  LDS.64 R6, [R2+0xab8] ;  /* 0x000ab80002067984 */ /* 0x0004ee0000000a00 */
[----:B0-----:R-:W-:-:S08]  /*10a0*/  DFMA R8, R8, R18, R16 ;  /* 0x000000120808722b */ /* 0x001fd00000000010 */
[----:B-1----:R-:W-:-:S08]  /*10b0*/  DFMA R8, R10, R22, R8 ;  /* 0x000000160a08722b */ /* 0x002fd00000000008 */
[----:B----4-:R-:W-:Y:S01]  /*10c0*/  DFMA R8, R12, R24, R8 ;  /* 0x000000180c08722b */ /* 0x010fe20000000008 */
[----:B--2---:R-:W-:-:S07]  /*10d0*/  IADD3 R2, PT, PT, R2, 0x1440, RZ ;  /* 0x0000144002027810 */ /* 0x004fce0007ffe0ff */
[----:B---3--:R-:W-:-:S11]  /*10e0*/  DFMA R14, R14, R6, R8 ;  /* 0x000000060e0e722b */ /* 0x008fd60000000008 */
.L_x_12:
[----:B------:R-:W-:-:S09]  /*10f0*/  UISETP.NE.OR UP0, UPT, UR6, URZ, UP0 ;  /* 0x000000ff0600728c */ /* 0x000fd20008705670 */
[----:B------:R-:W-:Y:S05]  /*1100*/  BRA.U !UP0, `(.L_x_8) ;  /* 0x0000000108887547 */ /* 0x000fea000b800000 */
.L_x_9:
[----:B------:R-:W0:Y:S01]  /*1110*/  LDC.64 R28, c[0x0][0x388] ;  /* 0x0000e200ff1c7b82 */ /* 0x000e220000000a00 */
[----:B------:R-:W2:Y:S04]  /*1120*/  LDS.64 R12, [R2+-0x98] ;  /* 0xffff6800020c7984 */ /* 0x000ea80000000a00 */
[----:B------:R-:W3:Y:S01]  /*1130*/  LDS.64 R20, [R2+-0x90] ;  /* 0xffff700002147984 */ /* 0x000ee20000000a00 */
[----:B0-----:R-:W-:-:S05]  /*1140*/  IMAD.WIDE R28, R26, 0x8, R28 ;  /* 0x000000081a1c7825 */ /* 0x001fca00078e021c */
[----:B------:R-:W2:Y:S04]  /*1150*/  LDG.E.64.CONSTANT R16, desc[UR8][R28.64+0x40] ;  /* 0x000040081c107981 */ /* 0x000ea8000c1e9b00 */
[----:B-1----:R-:W3:Y:S04]  /*1160*/  LDG.E.64.CONSTANT R18, desc[UR8][R28.64+0x38] ;  /* 0x000038081c127981 */ /* 0x002ee8000c1e9b00 */
[----:B------:R-:W4:Y:S04]  /*1170*/  LDG.E.64.CONSTANT R22, desc[UR8][R28.64+0x30] ;  /* 0x000030081c167981 */ /* 0x000f28000c1e9b00 */
[----:B------:R-:W5:Y:S04]  /*1180*/  LDG.E.64.CONSTANT R24, desc[UR8][R28.64+0x28] ;  /* 0x000028081c187981 */ /* 0x000f68000c1e9b00 */
[----:B------:R-:W5:Y:S04]  /*1190*/  LDG.E.64.CONSTANT R10, desc[UR8][R28.64+0x20] ;  /* 0x000020081c0a7981 */ /* 0x000f68000c1e9b00 */
[----:B------:R-:W5:Y:S04]  /*11a0*/  LDG.E.64.CONSTANT R6, desc[UR8][R28.64+0x18] ;  /* 0x000018081c067981 */ /* 0x000f68000c1e9b00 */
[----:B------:R-:W5:Y:S01]  /*11b0*/  LDG.E.64.CONSTANT R8, desc[UR8][R28.64+0x10] ;  /* 0x000010081c087981 */ /* 0x000f62000c1e9b00 */
[----:B--2---:R-:W-:-:S03]  /*11c0*/  DFMA R16, R12, R16, R14 ;  /* 0x000000100c10722b */ /* 0x004fc6000000000e */
[----:B------:R-:W2:Y:S04]  /*11d0*/  LDG.E.64.CONSTANT R12, desc[UR8][R28.64+0x8] ;  /* 0x000008081c0c7981 */ /* 0x000ea8000c1e9b00 */
[----:B------:R-:W2:Y:S01]  /*11e0*/  LDG.E.64.CONSTANT R14, desc[UR8][R28.64] ;  /* 0x000000081c0e7981 */ /* 0x000ea2000c1e9b00 */
[----:B------:R-:W-:Y:S01]  /*11f0*/  UIADD3 UR6, UPT, UPT, UR6, 0x1, URZ ;  /* 0x0000000106067890 */ /* 0x000fe2000fffe0ff */
[----:B---3--:R-:W-:Y:S01]  /*1200*/  DFMA R18, R20, R18, R16 ;  /* 0x000000121412722b */ /* 0x008fe20000000010 */
[----:B------:R-:W-:Y:S01]  /*1210*/  VIADD R26, R26, 0x9 ;  /* 0x000000091a1a7836 */ /* 0x000fe20000000000 */
[----:B------:R-:W4:Y:S01]  /*1220*/  LDS.64 R16, [R2+-0x88] ;  /* 0xffff780002107984 */ /* 0x000f220000000a00 */
[----:B------:R-:W-:-:S03]  /*1230*/  UISETP.NE.AND UP0, UPT, UR6, URZ, UPT ;  /* 0x000000ff0600728c */ /* 0x000fc6000bf05270 */
[----:B------:R-:W5:Y:S02]  /*1240*/  LDS.64 R20, [R2+-0x8] ;  /* 0xfffff80002147984 */ /* 0x000f640000000a00 */
[----:B----4-:R-:W-:Y:S02]  /*1250*/  DFMA R22, R16, R22, R18 ;  /* 0x000000161016722b */ /* 0x010fe40000000012 */
[----:B------:R-:W0:Y:S04]  /*1260*/  LDS.64 R18, [R2] ;  /* 0x0000000002127984 */ /* 0x000e280000000a00 */
[----:B------:R-:W1:Y:S02]  /*1270*/  LDS.64 R16, [R2+0x8] ;  /* 0x0000080002107984 */ /* 0x000e640000000a00 */
[----:B-----5:R-:W-:-:S02]  /*1280*/  DFMA R24, R20, R24, R22 ;  /* 0x000000181418722b */ /* 0x020fc40000000016 */
[----:B------:R-:W3:Y:S04]  /*1290*/  LDS.64 R20, [R2+0x88] ;  /* 0x0000880002147984 */ /* 0x000ee80000000a00 */
[----:B------:R-:W2:Y:S02]  /*12a0*/  LDS.64 R22, [R2+0x90] ;  /* 0x0000900002167984 */ /* 0x000ea40000000a00 */
[----:B0-----:R-:W-:Y:S02]  /*12b0*/  DFMA R18, R18, R10, R24 ;  /* 0x0000000a1212722b */ /* 0x001fe40000000018 */
[----:B------:R0:W4:Y:S06]  /*12c0*/  LDS.64 R10, [R2+0x98] ;  /* 0x00009800020a7984 */ /* 0x00012c0000000a00 */
[----:B-1----:R-:W-:Y:S01]  /*12d0*/  DFMA R6, R16, R6, R18 ;  /* 0x000000061006722b */ /* 0x002fe20000000012 */
[----:B0-----:R-:W-:-:S07]  /*12e0*/  IADD3 R2, PT, PT, R2, 0xa20, RZ ;  /* 0x00000a2002027810 */ /* 0x001fce0007ffe0ff */
[----:B---3--:R-:W-:-:S08]  /*12f0*/  DFMA R6, R20, R8, R6 ;  /* 0x000000081406722b */ /* 0x008fd00000000006 */
[----:B--2---:R-:W-:-:S08]  /*1300*/  DFMA R6, R22, R12, R6 ;  /* 0x0000000c1606722b */ /* 0x004fd00000000006 */
[----:B----4-:R-:W-:Y:S01]  /*1310*/  DFMA R14, R10, R14, R6 ;  /* 0x0000000e0a0e722b */ /* 0x010fe20000000006 */
[----:B------:R-:W-:Y:S10]  /*1320*/  BRA.U UP0, `(.L_x_9) ;  /* 0xfffffffd00787547 */ /* 0x000ff4000b83ffff */
.L_x_8:
[----:B------:R-:W0:Y:S01]  /*1330*/  LDC.64 R6, c[0x0][0x390] ;  /* 0x0000e400ff067b82 */ /* 0x000e220000000a00 */
[----:B------:R-:W-:-:S04]  /*1340*/  IMAD R3, R4, UR10, R3 ;  /* 0x0000000a04037c24 */ /* 0x000fc8000f8e0203 */
[----:B------:R-:W-:-:S04]  /*1350*/  IMAD R3, R3, R5, R0 ;  /* 0x0000000503037224 */ /* 0x000fc800078e0200 */
[----:B0-----:R-:W-:-:S05]  /*1360*/  IMAD.WIDE R2, R3, 0x8, R6 ;  /* 0x0000000803027825 */ /* 0x001fca00078e0206 */
[----:B------:R-:W-:Y:S01]  /*1370*/  STG.E.64 desc[UR8][R2.64], R14 ;  /* 0x0000000e02007986 */ /* 0x000fe2000c101b08 */
[----:B------:R-:W-:Y:S05]  /*1380*/  EXIT ;  /* 0x000000000000794d */ /* 0x000fea0003800000 */
.L_x_13:
[----:B------:R-:W-:-:S00]  /*1390*/  BRA `(.L_x_13) ;  /* 0xfffffffc00fc7947 */ /* 0x000fc0000383ffff */
[----:B------:R-:W-:-:S00]  /*13a0*/  NOP ;  /* 0x0000000000007918 */ /* 0x000fc00000000000 */
        /* <DEDUP_REMOVED lines=13> */
.L_x_14:


//--------------------- .nv.shared._Z12conv2d_tiledPKdS0_Pdiiii --------------------------
	.section	.nv.shared._Z12conv2d_tiledPKdS0_Pdiiii,"aw",@nobits
	.sectionflags	@""
	.align	8
.nv.shared._Z12conv2d_tiledPKdS0_Pdiiii:
	.zero		8800


//--------------------- .nv.shared.reserved.0     --------------------------
	.section	.nv.shared.reserved.0,"aw",@nobits
	.weak		__nv_reservedSMEM_offset_0_alias
	.size		__nv_reservedSMEM_offset_0_alias, 0, 64
	.other		__nv_reservedSMEM_offset_0_alias,@"STO_CUDA_RESERVED_SHARED STV_DEFAULT"
__nv_reservedSMEM_offset_0_alias:
	.zero		0
	.zero		64


//--------------------- .nv.constant0._Z12conv2d_tiledPKdS0_Pdiiii --------------------------
	.section	.nv.constant0._Z12conv2d_tiledPKdS0_Pdiiii,"a",@progbits
	.sectionflags	@""
	.align	4
.nv.constant0._Z12conv2d_tiledPKdS0_Pdiiii:
	.zero		936


//--------------------- SYMBOLS --------------------------

	.type		.nv.reservedSmem.offset0,@object
	.size		.nv.reservedSmem.offset0,0x4
	.type		.nv.reservedSmem.cap,@object
	.size		.nv.reservedSmem.cap,0x4
